//
// Generated by NVIDIA NVVM Compiler
//
// Compiler Build ID: CL-36424714
// Cuda compilation tools, release 13.0, V13.0.88
// Based on NVVM 20.0.0
//

.version 9.0
.target sm_100
.address_size 64

	// .globl	_Z6maximoPdS_
.extern .shared .align 16 .b8 partialVec[];

.visible .entry _Z6maximoPdS_(
	.param .u64 .ptr .align 1 _Z6maximoPdS__param_0,
	.param .u64 .ptr .align 1 _Z6maximoPdS__param_1
)
{
	.reg .pred 	%p<5>;
	.reg .b32 	%r<13>;
	.reg .b64 	%rd<9>;
	.reg .b64 	%fd<6>;

	ld.param.u64 	%rd2, [_Z6maximoPdS__param_0];
	ld.param.u64 	%rd1, [_Z6maximoPdS__param_1];
	cvta.to.global.u64 	%rd3, %rd2;
	mov.u32 	%r1, %tid.x;
	mov.u32 	%r2, %ctaid.x;
	mov.u32 	%r12, %ntid.x;
	mad.lo.s32 	%r7, %r2, %r12, %r1;
	mul.wide.s32 	%rd4, %r7, 8;
	add.s64 	%rd5, %rd3, %rd4;
	ld.global.f64 	%fd1, [%rd5];
	shl.b32 	%r8, %r1, 3;
	mov.u32 	%r9, partialVec;
	add.s32 	%r4, %r9, %r8;
	st.shared.f64 	[%r4], %fd1;
	bar.sync 	0;
	setp.lt.u32 	%p1, %r12, 2;
	@%p1 bra 	$L__BB0_4;
$L__BB0_1:
	shr.u32 	%r6, %r12, 1;
	setp.ge.u32 	%p2, %r1, %r6;
	@%p2 bra 	$L__BB0_3;
	ld.shared.f64 	%fd2, [%r4];
	shl.b32 	%r10, %r6, 3;
	add.s32 	%r11, %r4, %r10;
	ld.shared.f64 	%fd3, [%r11];
	max.f64 	%fd4, %fd2, %fd3;
	st.shared.f64 	[%r4], %fd4;
$L__BB0_3:
	bar.sync 	0;
	setp.gt.u32 	%p3, %r12, 3;
	mov.u32 	%r12, %r6;
	@%p3 bra 	$L__BB0_1;
$L__BB0_4:
	setp.ne.s32 	%p4, %r1, 0;
	@%p4 bra 	$L__BB0_6;
	ld.shared.f64 	%fd5, [partialVec];
	cvta.to.global.u64 	%rd6, %rd1;
	mul.wide.u32 	%rd7, %r2, 8;
	add.s64 	%rd8, %rd6, %rd7;
	st.global.f64 	[%rd8], %fd5;
$L__BB0_6:
	ret;

}


// ===== COMPILED SASS (sm_100) =====

	.target	sm_100

	.elftype	@"ET_EXEC"


//--------------------- .note.nv.tkinfo           --------------------------
	.section	.note.nv.tkinfo,"",@"SHT_NOTE"
	.sectionflags	@"SHF_NOTE_NV_TKINFO"
	.tkinfo
        /*0018*/ 	.word	0x00000002
        /*0030*/ 	.string	""
        /*0030*/ 	.string	"ptxas"
        /*0030*/ 	.string	"Cuda compilation tools, release 13.0, V13.0.88"
        /*0030*/ 	.string	"Build cuda_13.0.r13.0/compiler.36424714_0"
        /*0030*/ 	.string	"-arch sm_100 -m 64 "



//--------------------- .note.nv.cuinfo           --------------------------
	.section	.note.nv.cuinfo,"",@"SHT_NOTE"
	.sectionflags	@"SHF_NOTE_NV_CUINFO"
        /*0018*/ 	.short	0x0002
        /*001a*/ 	.short	0x0064
        /*001c*/ 	.short	0x0082
	.zero		2


//--------------------- .nv.info                  --------------------------
	.section	.nv.info,"",@"SHT_CUDA_INFO"
	.align	4


	//----- nvinfo : EIATTR_REGCOUNT
	.align		4
        /*0000*/ 	.byte	0x04, 0x2f
        /*0002*/ 	.short	(.L_1 - .L_0)
	.align		4
.L_0:
        /*0004*/ 	.word	index@(_Z6maximoPdS_)
        /*0008*/ 	.word	0x0000000e


	//----- nvinfo : EIATTR_FRAME_SIZE
	.align		4
.L_1:
        /*000c*/ 	.byte	0x04, 0x11
        /*000e*/ 	.short	(.L_3 - .L_2)
	.align		4
.L_2:
        /*0010*/ 	.word	index@(_Z6maximoPdS_)
        /*0014*/ 	.word	0x00000000


	//----- nvinfo : EIATTR_MIN_STACK_SIZE
	.align		4
.L_3:
        /*0018*/ 	.byte	0x04, 0x12
        /*001a*/ 	.short	(.L_5 - .L_4)
	.align		4
.L_4:
        /*001c*/ 	.word	index@(_Z6maximoPdS_)
        /*0020*/ 	.word	0x00000000
.L_5:


//--------------------- .nv.compat                --------------------------
	.section	.nv.compat,"",@"SHT_CUDA_COMPAT_INFO"
	.align	4
        /*0000*/ 	.byte	0x02, 0x09, 0x00, 0x00, 0x02, 0x02, 0x01, 0x00, 0x02, 0x05, 0x05, 0x00, 0x03, 0x07, 0x01, 0x01
        /*0010*/ 	.byte	0x02, 0x03, 0x00, 0x00, 0x02, 0x06, 0x01, 0x00, 0x04, 0x0b, 0x08, 0x00, 0x01, 0x00, 0x00, 0x00
        /*0020*/ 	.byte	0x00, 0x00, 0x00, 0x00


//--------------------- .nv.info._Z6maximoPdS_    --------------------------
	.section	.nv.info._Z6maximoPdS_,"",@"SHT_CUDA_INFO"
	.sectionflags	@""
	.align	4


	//----- nvinfo : EIATTR_CUDA_API_VERSION
	.align		4
        /*0000*/ 	.byte	0x04, 0x37
        /*0002*/ 	.short	(.L_7 - .L_6)
.L_6:
        /*0004*/ 	.word	0x00000082


	//----- nvinfo : EIATTR_KPARAM_INFO
	.align		4
.L_7:
        /*0008*/ 	.byte	0x04, 0x17
        /*000a*/ 	.short	(.L_9 - .L_8)
.L_8:
        /*000c*/ 	.word	0x00000000
        /*0010*/ 	.short	0x0001
        /*0012*/ 	.short	0x0008
        /*0014*/ 	.byte	0x00, 0xf5, 0x21, 0x00


	//----- nvinfo : EIATTR_KPARAM_INFO
	.align		4
.L_9:
        /*0018*/ 	.byte	0x04, 0x17
        /*001a*/ 	.short	(.L_11 - .L_10)
.L_10:
        /*001c*/ 	.word	0x00000000
        /*0020*/ 	.short	0x0000
        /*0022*/ 	.short	0x0000
        /*0024*/ 	.byte	0x00, 0xf5, 0x21, 0x00


	//----- nvinfo : EIATTR_SPARSE_MMA_MASK
	.align		4
.L_11:
        /*0028*/ 	.byte	0x03, 0x50
        /*002a*/ 	.short	0x0000


	//----- nvinfo : EIATTR_MAXREG_COUNT
	.align		4
        /*002c*/ 	.byte	0x03, 0x1b
        /*002e*/ 	.short	0x00ff


	//----- nvinfo : EIATTR_NUM_BARRIERS
	.align		4
        /*0030*/ 	.byte	0x02, 0x4c
        /*0032*/ 	.byte	0x01
	.zero		1


	//----- nvinfo : EIATTR_MERCURY_ISA_VERSION
	.align		4
        /*0034*/ 	.byte	0x03, 0x5f
        /*0036*/ 	.short	0x0101


	//----- nvinfo : EIATTR_VRC_CTA_INIT_COUNT
	.align		4
        /*0038*/ 	.byte	0x02, 0x4a
	.zero		1
	.zero		1


	//----- nvinfo : EIATTR_EXIT_INSTR_OFFSETS
	.align		4
        /*003c*/ 	.byte	0x04, 0x1c
        /*003e*/ 	.short	(.L_13 - .L_12)


	//   ....[0]....
.L_12:
        /*0040*/ 	.word	0x00000250


	//   ....[1]....
        /*0044*/ 	.word	0x000002d0


	//----- nvinfo : EIATTR_CBANK_PARAM_SIZE
	.align		4
.L_13:
        /*0048*/ 	.byte	0x03, 0x19
        /*004a*/ 	.short	0x0010


	//----- nvinfo : EIATTR_PARAM_CBANK
	.align		4
        /*004c*/ 	.byte	0x04, 0x0a
        /*004e*/ 	.short	(.L_15 - .L_14)
	.align		4
.L_14:
        /*0050*/ 	.word	index@(.nv.constant0._Z6maximoPdS_)
        /*0054*/ 	.short	0x0380
        /*0056*/ 	.short	0x0010


	//----- nvinfo : EIATTR_SW_WAR
	.align		4
.L_15:
        /*0058*/ 	.byte	0x04, 0x36
        /*005a*/ 	.short	(.L_17 - .L_16)
.L_16:
        /*005c*/ 	.word	0x00000008
.L_17:


//--------------------- .nv.callgraph             --------------------------
	.section	.nv.callgraph,"",@"SHT_CUDA_CALLGRAPH"
	.align	4
	.sectionentsize	8
	.align		4
        /*0000*/ 	.word	0x00000000
	.align		4
        /*0004*/ 	.word	0xffffffff
	.align		4
        /*0008*/ 	.word	0x00000000
	.align		4
        /*000c*/ 	.word	0xfffffffe
	.align		4
        /*0010*/ 	.word	0x00000000
	.align		4
        /*0014*/ 	.word	0xfffffffd
	.align		4
        /*0018*/ 	.word	0x00000000
	.align		4
        /*001c*/ 	.word	0xfffffffc


//--------------------- .text._Z6maximoPdS_       --------------------------
	.section	.text._Z6maximoPdS_,"ax",@progbits
	.align	128
        .global         _Z6maximoPdS_
        .type           _Z6maximoPdS_,@function
        .size           _Z6maximoPdS_,(.L_x_3 - _Z6maximoPdS_)
        .other          _Z6maximoPdS_,@"STO_CUDA_ENTRY STV_DEFAULT"
_Z6maximoPdS_:
.text._Z6maximoPdS_:
[----:B------:R-:W-:Y:S01]  /*0000*/  LDC R1, c[0x0][0x37c] ;  /* 0x0000df00ff017b82 */ /* 0x000fe20000000800 */
[----:B------:R-:W0:Y:S07]  /*0010*/  S2R R6, SR_TID.X ;  /* 0x0000000000067919 */ /* 0x000e2e0000002100 */
[----:B------:R-:W1:Y:S01]  /*0020*/  LDC.64 R2, c[0x0][0x380] ;  /* 0x0000e000ff027b82 */ /* 0x000e620000000a00 */
[----:B------:R-:W0:Y:S01]  /*0030*/  LDCU UR8, c[0x0][0x360] ;  /* 0x00006c00ff0877ac */ /* 0x000e220008000800 */
[----:B------:R-:W0:Y:S01]  /*0040*/  S2R R9, SR_CTAID.X ;  /* 0x0000000000097919 */ /* 0x000e220000002500 */
[----:B------:R-:W2:Y:S01]  /*0050*/  LDCU.64 UR6, c[0x0][0x358] ;  /* 0x00006b00ff0677ac */ /* 0x000ea20008000a00 */
[----:B0-----:R-:W-:-:S04]  /*0060*/  IMAD R5, R9, UR8, R6 ;  /* 0x0000000809057c24 */ /* 0x001fc8000f8e0206 */
[----:B-1----:R-:W-:-:S06]  /*0070*/  IMAD.WIDE R2, R5, 0x8, R2 ;  /* 0x0000000805027825 */ /* 0x002fcc00078e0202 */
[----:B--2---:R-:W2:Y:S01]  /*0080*/  LDG.E.64 R2, desc[UR6][R2.64] ;  /* 0x0000000602027981 */ /* 0x004ea2000c1e1b00 */
[----:B------:R-:W0:Y:S01]  /*0090*/  S2UR UR5, SR_CgaCtaId ;  /* 0x00000000000579c3 */ /* 0x000e220000008800 */
[----:B------:R-:W-:Y:S01]  /*00a0*/  UMOV UR4, 0x400 ;  /* 0x0000040000047882 */ /* 0x000fe20000000000 */
[----:B------:R-:W-:Y:S01]  /*00b0*/  UISETP.GE.U32.AND UP0, UPT, UR8, 0x2, UPT ;  /* 0x000000020800788c */ /* 0x000fe2000bf06070 */
[----:B------:R-:W-:Y:S01]  /*00c0*/  ISETP.NE.AND P0, PT, R6, RZ, PT ;  /* 0x000000ff0600720c */ /* 0x000fe20003f05270 */
[----:B0-----:R-:W-:-:S06]  /*00d0*/  ULEA UR4, UR5, UR4, 0x18 ;  /* 0x0000000405047291 */ /* 0x001fcc000f8ec0ff */
[----:B------:R-:W-:-:S05]  /*00e0*/  LEA R7, R6, UR4, 0x3 ;  /* 0x0000000406077c11 */ /* 0x000fca000f8e18ff */
[----:B--2---:R0:W-:Y:S01]  /*00f0*/  STS.64 [R7], R2 ;  /* 0x0000000207007388 */ /* 0x0041e20000000a00 */
[----:B------:R-:W-:Y:S06]  /*0100*/  BAR.SYNC.DEFER_BLOCKING 0x0 ;  /* 0x0000000000007b1d */ /* 0x000fec0000010000 */
[----:B------:R-:W-:Y:S05]  /*0110*/  BRA.U !UP0, `(.L_x_0) ;  /* 0x00000001084c7547 */ /* 0x000fea000b800000 */
[----:B------:R-:W-:-:S07]  /*0120*/  IMAD.U32 R0, RZ, RZ, UR8 ;  /* 0x00000008ff007e24 */ /* 0x000fce000f8e00ff */
.L_x_1:
[----:B------:R-:W-:-:S04]  /*0130*/  SHF.R.U32.HI R8, RZ, 0x1, R0 ;  /* 0x00000001ff087819 */ /* 0x000fc80000011600 */
[----:B------:R-:W-:-:S13]  /*0140*/  ISETP.GE.U32.AND P1, PT, R6, R8, PT ;  /* 0x000000080600720c */ /* 0x000fda0003f26070 */
[----:B------:R-:W-:Y:S01]  /*0150*/  @!P1 IMAD R4, R8, 0x8, R7 ;  /* 0x0000000808049824 */ /* 0x000fe200078e0207 */
[----:B0-----:R-:W0:Y:S05]  /*0160*/  @!P1 LDS.64 R2, [R7] ;  /* 0x0000000007029984 */ /* 0x001e2a0000000a00 */
[----:B------:R-:W1:Y:S01]  /*0170*/  @!P1 LDS.64 R4, [R4] ;  /* 0x0000000004049984 */ /* 0x000e620000000a00 */
[----:B0-----:R-:W-:Y:S01]  /*0180*/  @!P1 IMAD.MOV.U32 R10, RZ, RZ, R3 ;  /* 0x000000ffff0a9224 */ /* 0x001fe200078e0003 */
[----:B-1----:R-:W-:Y:S01]  /*0190*/  @!P1 DSETP.MAX.AND P2, P3, R2, R4, PT ;  /* 0x000000040200922a */ /* 0x002fe20003b4f000 */
[----:B------:R-:W-:Y:S02]  /*01a0*/  @!P1 IMAD.MOV.U32 R11, RZ, RZ, R5 ;  /* 0x000000ffff0b9224 */ /* 0x000fe400078e0005 */
[----:B------:R-:W-:-:S03]  /*01b0*/  @!P1 IMAD.MOV.U32 R3, RZ, RZ, R4 ;  /* 0x000000ffff039224 */ /* 0x000fc600078e0004 */
[----:B------:R-:W-:Y:S02]  /*01c0*/  @!P1 FSEL R10, R10, R11, P2 ;  /* 0x0000000b0a0a9208 */ /* 0x000fe40001000000 */
[----:B------:R-:W-:Y:S02]  /*01d0*/  @!P1 LOP3.LUT R11, R11, 0x80000, RZ, 0xfc, !PT ;  /* 0x000800000b0b9812 */ /* 0x000fe400078efcff */
[----:B------:R-:W-:Y:S02]  /*01e0*/  @!P1 SEL R2, R2, R3, P2 ;  /* 0x0000000302029207 */ /* 0x000fe40001000000 */
[----:B------:R-:W-:-:S05]  /*01f0*/  @!P1 SEL R3, R11, R10, P3 ;  /* 0x0000000a0b039207 */ /* 0x000fca0001800000 */
[----:B------:R1:W-:Y:S01]  /*0200*/  @!P1 STS.64 [R7], R2 ;  /* 0x0000000207009388 */ /* 0x0003e20000000a00 */
[----:B------:R-:W-:Y:S01]  /*0210*/  BAR.SYNC.DEFER_BLOCKING 0x0 ;  /* 0x0000000000007b1d */ /* 0x000fe20000010000 */
[----:B------:R-:W-:Y:S01]  /*0220*/  ISETP.GT.U32.AND P1, PT, R0, 0x3, PT ;  /* 0x000000030000780c */ /* 0x000fe20003f24070 */
[----:B------:R-:W-:-:S12]  /*0230*/  IMAD.MOV.U32 R0, RZ, RZ, R8 ;  /* 0x000000ffff007224 */ /* 0x000fd800078e0008 */
[----:B-1----:R-:W-:Y:S05]  /*0240*/  @P1 BRA `(.L_x_1) ;  /* 0xfffffffc00b81947 */ /* 0x002fea000383ffff */
.L_x_0:
[----:B------:R-:W-:Y:S05]  /*0250*/  @P0 EXIT ;  /* 0x000000000000094d */ /* 0x000fea0003800000 */
[----:B------:R-:W1:Y:S01]  /*0260*/  S2UR UR5, SR_CgaCtaId ;  /* 0x00000000000579c3 */ /* 0x000e620000008800 */
[----:B------:R-:W-:-:S07]  /*0270*/  UMOV UR4, 0x400 ;  /* 0x0000040000047882 */ /* 0x000fce0000000000 */
[----:B------:R-:W2:Y:S01]  /*0280*/  LDC.64 R4, c[0x0][0x388] ;  /* 0x0000e200ff047b82 */ /* 0x000ea20000000a00 */
[----:B-1----:R-:W-:Y:S01]  /*0290*/  ULEA UR4, UR5, UR4, 0x18 ;  /* 0x0000000405047291 */ /* 0x002fe2000f8ec0ff */
[----:B--2---:R-:W-:-:S08]  /*02a0*/  IMAD.WIDE.U32 R4, R9, 0x8, R4 ;  /* 0x0000000809047825 */ /* 0x004fd000078e0004 */
[----:B0-----:R-:W0:Y:S04]  /*02b0*/  LDS.64 R2, [UR4] ;  /* 0x00000004ff027984 */ /* 0x001e280008000a00 */
[----:B0-----:R-:W-:Y:S01]  /*02c0*/  STG.E.64 desc[UR6][R4.64], R2 ;  /* 0x0000000204007986 */ /* 0x001fe2000c101b06 */
[----:B------:R-:W-:Y:S05]  /*02d0*/  EXIT ;  /* 0x000000000000794d */ /* 0x000fea0003800000 */
.L_x_2:
[----:B------:R-:W-:-:S00]  /*02e0*/  BRA `(.L_x_2) ;  /* 0xfffffffc00fc7947 */ /* 0x000fc0000383ffff */
[----:B------:R-:W-:-:S00]  /*02f0*/  NOP ;  /* 0x0000000000007918 */ /* 0x000fc00000000000 */
        /* <DEDUP_REMOVED lines=8> */
.L_x_3:


//--------------------- .nv.shared._Z6maximoPdS_  --------------------------
	.section	.nv.shared._Z6maximoPdS_,"aw",@nobits
	.sectionflags	@""
	.align	16
	.zero		1024


//--------------------- .nv.shared.reserved.0     --------------------------
	.section	.nv.shared.reserved.0,"aw",@nobits
	.weak		__nv_reservedSMEM_offset_0_alias
	.size		__nv_reservedSMEM_offset_0_alias, 0, 64
	.other		__nv_reservedSMEM_offset_0_alias,@"STO_CUDA_RESERVED_SHARED STV_DEFAULT"
__nv_reservedSMEM_offset_0_alias:
	.zero		0
	.zero		64


//--------------------- .nv.constant0._Z6maximoPdS_ --------------------------
	.section	.nv.constant0._Z6maximoPdS_,"a",@progbits
	.sectionflags	@""
	.align	4
.nv.constant0._Z6maximoPdS_:
	.zero		912


//--------------------- SYMBOLS --------------------------

	.type		.nv.reservedSmem.offset0,@object
	.size		.nv.reservedSmem.offset0,0x4
	.type		.nv.reservedSmem.cap,@object
	.size		.nv.reservedSmem.cap,0x4
